//
// Generated by NVIDIA NVVM Compiler
//
// Compiler Build ID: CL-36424714
// Cuda compilation tools, release 13.0, V13.0.88
// Based on NVVM 20.0.0
//

.version 9.0
.target sm_100
.address_size 64

	// .globl	_Z3atbPKdS0_Pdiii
// _ZZ3atbPKdS0_PdiiiE2As has been demoted
// _ZZ3atbPKdS0_PdiiiE2Bs has been demoted

.visible .entry _Z3atbPKdS0_Pdiii(
	.param .u64 .ptr .align 1 _Z3atbPKdS0_Pdiii_param_0,
	.param .u64 .ptr .align 1 _Z3atbPKdS0_Pdiii_param_1,
	.param .u64 .ptr .align 1 _Z3atbPKdS0_Pdiii_param_2,
	.param .u32 _Z3atbPKdS0_Pdiii_param_3,
	.param .u32 _Z3atbPKdS0_Pdiii_param_4,
	.param .u32 _Z3atbPKdS0_Pdiii_param_5
)
{
	.reg .pred 	%p<26>;
	.reg .b32 	%r<84>;
	.reg .b64 	%rd<14>;
	.reg .b64 	%fd<79>;
	// demoted variable
	.shared .align 8 .b8 _ZZ3atbPKdS0_PdiiiE2As[8192];
	// demoted variable
	.shared .align 8 .b8 _ZZ3atbPKdS0_PdiiiE2Bs[8192];
	ld.param.u64 	%rd3, [_Z3atbPKdS0_Pdiii_param_0];
	ld.param.u64 	%rd4, [_Z3atbPKdS0_Pdiii_param_1];
	ld.param.u32 	%r43, [_Z3atbPKdS0_Pdiii_param_3];
	ld.param.u32 	%r44, [_Z3atbPKdS0_Pdiii_param_4];
	ld.param.u32 	%r45, [_Z3atbPKdS0_Pdiii_param_5];
	mov.u32 	%r46, %ctaid.x;
	mov.u32 	%r47, %ctaid.y;
	mov.u32 	%r1, %tid.x;
	mov.u32 	%r2, %tid.y;
	mov.u32 	%r3, %ntid.y;
	mul.lo.s32 	%r48, %r3, %r47;
	add.s32 	%r4, %r48, %r2;
	mul.lo.s32 	%r5, %r44, %r2;
	mad.lo.s32 	%r6, %r3, %r46, %r1;
	mov.u32 	%r49, %ntid.x;
	mad.lo.s32 	%r7, %r46, %r49, %r1;
	mad.lo.s32 	%r50, %r44, %r48, %r7;
	add.s32 	%r8, %r50, %r5;
	mul.lo.s32 	%r9, %r44, %r43;
	setp.lt.s32 	%p2, %r45, 1;
	mov.f64 	%fd77, 0d0000000000000000;
	@%p2 bra 	$L__BB0_19;
	shl.b32 	%r52, %r1, 8;
	mov.u32 	%r53, _ZZ3atbPKdS0_PdiiiE2As;
	shl.b32 	%r54, %r2, 3;
	add.s32 	%r12, %r53, %r54;
	add.s32 	%r10, %r12, %r52;
	shl.b32 	%r55, %r2, 8;
	mov.u32 	%r56, _ZZ3atbPKdS0_PdiiiE2Bs;
	shl.b32 	%r57, %r1, 3;
	add.s32 	%r13, %r56, %r57;
	add.s32 	%r11, %r13, %r55;
	setp.lt.u32 	%p3, %r7, %r44;
	setp.lt.s32 	%p4, %r8, %r9;
	and.pred  	%p1, %p3, %p4;
	mul.lo.s32 	%r14, %r43, %r3;
	mul.lo.s32 	%r15, %r44, %r3;
	and.b32  	%r16, %r3, 7;
	add.s32 	%r17, %r12, 1024;
	add.s32 	%r18, %r13, 1024;
	mul.lo.s32 	%r19, %r45, %r44;
	mul.lo.s32 	%r20, %r45, %r43;
	add.s32 	%r75, %r6, %r5;
	mad.lo.s32 	%r76, %r43, %r1, %r4;
	cvta.to.global.u64 	%rd1, %rd3;
	cvta.to.global.u64 	%rd2, %rd4;
	mov.f64 	%fd77, 0d0000000000000000;
	mov.b32 	%r74, 0;
	not.pred 	%p12, %p1;
$L__BB0_2:
	mov.u32 	%r23, %r74;
	setp.ge.s32 	%p5, %r4, %r43;
	setp.ge.s32 	%p6, %r76, %r20;
	mov.f64 	%fd68, 0d0000000000000000;
	or.pred  	%p7, %p5, %p6;
	@%p7 bra 	$L__BB0_4;
	mul.wide.s32 	%rd6, %r76, 8;
	add.s64 	%rd7, %rd1, %rd6;
	ld.global.f64 	%fd68, [%rd7];
$L__BB0_4:
	setp.ge.s32 	%p8, %r6, %r44;
	st.shared.f64 	[%r10], %fd68;
	setp.ge.s32 	%p9, %r75, %r19;
	mov.f64 	%fd69, 0d0000000000000000;
	or.pred  	%p10, %p8, %p9;
	@%p10 bra 	$L__BB0_6;
	mul.wide.s32 	%rd8, %r75, 8;
	add.s64 	%rd9, %rd2, %rd8;
	ld.global.f64 	%fd69, [%rd9];
$L__BB0_6:
	st.shared.f64 	[%r11], %fd69;
	bar.sync 	0;
	add.s32 	%r74, %r23, %r3;
	setp.ge.u32 	%p11, %r23, %r74;
	or.pred  	%p13, %p12, %p11;
	@%p13 bra 	$L__BB0_18;
	setp.lt.u32 	%p14, %r3, 8;
	mov.u32 	%r81, %r23;
	@%p14 bra 	$L__BB0_10;
	and.b32  	%r58, %r3, -8;
	neg.s32 	%r79, %r58;
	mov.u32 	%r77, %r18;
	mov.u32 	%r78, %r17;
	mov.u32 	%r81, %r23;
$L__BB0_9:
	.pragma "nounroll";
	ld.shared.f64 	%fd24, [%r78+-1024];
	ld.shared.f64 	%fd25, [%r77+-1024];
	fma.rn.f64 	%fd26, %fd24, %fd25, %fd77;
	ld.shared.f64 	%fd27, [%r78+-768];
	ld.shared.f64 	%fd28, [%r77+-768];
	fma.rn.f64 	%fd29, %fd27, %fd28, %fd26;
	ld.shared.f64 	%fd30, [%r78+-512];
	ld.shared.f64 	%fd31, [%r77+-512];
	fma.rn.f64 	%fd32, %fd30, %fd31, %fd29;
	ld.shared.f64 	%fd33, [%r78+-256];
	ld.shared.f64 	%fd34, [%r77+-256];
	fma.rn.f64 	%fd35, %fd33, %fd34, %fd32;
	ld.shared.f64 	%fd36, [%r78];
	ld.shared.f64 	%fd37, [%r77];
	fma.rn.f64 	%fd38, %fd36, %fd37, %fd35;
	ld.shared.f64 	%fd39, [%r78+256];
	ld.shared.f64 	%fd40, [%r77+256];
	fma.rn.f64 	%fd41, %fd39, %fd40, %fd38;
	ld.shared.f64 	%fd42, [%r78+512];
	ld.shared.f64 	%fd43, [%r77+512];
	fma.rn.f64 	%fd44, %fd42, %fd43, %fd41;
	ld.shared.f64 	%fd45, [%r78+768];
	ld.shared.f64 	%fd46, [%r77+768];
	fma.rn.f64 	%fd77, %fd45, %fd46, %fd44;
	add.s32 	%r81, %r81, 8;
	add.s32 	%r79, %r79, 8;
	add.s32 	%r78, %r78, 2048;
	add.s32 	%r77, %r77, 2048;
	setp.ne.s32 	%p15, %r79, 0;
	@%p15 bra 	$L__BB0_9;
$L__BB0_10:
	setp.eq.s32 	%p16, %r16, 0;
	@%p16 bra 	$L__BB0_18;
	add.s32 	%r59, %r16, -1;
	setp.lt.u32 	%p17, %r59, 3;
	@%p17 bra 	$L__BB0_13;
	sub.s32 	%r60, %r81, %r23;
	shl.b32 	%r61, %r60, 8;
	add.s32 	%r62, %r12, %r61;
	ld.shared.f64 	%fd48, [%r62];
	add.s32 	%r63, %r13, %r61;
	ld.shared.f64 	%fd49, [%r63];
	fma.rn.f64 	%fd50, %fd48, %fd49, %fd77;
	ld.shared.f64 	%fd51, [%r62+256];
	ld.shared.f64 	%fd52, [%r63+256];
	fma.rn.f64 	%fd53, %fd51, %fd52, %fd50;
	ld.shared.f64 	%fd54, [%r62+512];
	ld.shared.f64 	%fd55, [%r63+512];
	fma.rn.f64 	%fd56, %fd54, %fd55, %fd53;
	ld.shared.f64 	%fd57, [%r62+768];
	ld.shared.f64 	%fd58, [%r63+768];
	fma.rn.f64 	%fd77, %fd57, %fd58, %fd56;
	add.s32 	%r81, %r81, 4;
$L__BB0_13:
	and.b32  	%r64, %r3, 3;
	setp.eq.s32 	%p18, %r64, 0;
	@%p18 bra 	$L__BB0_18;
	setp.eq.s32 	%p19, %r64, 1;
	@%p19 bra 	$L__BB0_16;
	sub.s32 	%r65, %r81, %r23;
	shl.b32 	%r66, %r65, 8;
	add.s32 	%r67, %r12, %r66;
	ld.shared.f64 	%fd60, [%r67];
	add.s32 	%r68, %r13, %r66;
	ld.shared.f64 	%fd61, [%r68];
	fma.rn.f64 	%fd62, %fd60, %fd61, %fd77;
	ld.shared.f64 	%fd63, [%r67+256];
	ld.shared.f64 	%fd64, [%r68+256];
	fma.rn.f64 	%fd77, %fd63, %fd64, %fd62;
	add.s32 	%r81, %r81, 2;
$L__BB0_16:
	and.b32  	%r69, %r3, 1;
	setp.eq.b32 	%p20, %r69, 1;
	not.pred 	%p21, %p20;
	@%p21 bra 	$L__BB0_18;
	sub.s32 	%r70, %r81, %r23;
	shl.b32 	%r71, %r70, 8;
	add.s32 	%r72, %r12, %r71;
	ld.shared.f64 	%fd65, [%r72];
	add.s32 	%r73, %r13, %r71;
	ld.shared.f64 	%fd66, [%r73];
	fma.rn.f64 	%fd77, %fd65, %fd66, %fd77;
$L__BB0_18:
	bar.sync 	0;
	add.s32 	%r76, %r76, %r14;
	add.s32 	%r75, %r75, %r15;
	setp.lt.s32 	%p22, %r74, %r45;
	@%p22 bra 	$L__BB0_2;
$L__BB0_19:
	setp.ge.u32 	%p23, %r7, %r44;
	setp.ge.s32 	%p24, %r8, %r9;
	or.pred  	%p25, %p23, %p24;
	@%p25 bra 	$L__BB0_21;
	ld.param.u64 	%rd13, [_Z3atbPKdS0_Pdiii_param_2];
	cvta.to.global.u64 	%rd10, %rd13;
	mul.wide.s32 	%rd11, %r8, 8;
	add.s64 	%rd12, %rd10, %rd11;
	st.global.f64 	[%rd12], %fd77;
$L__BB0_21:
	ret;

}


// ===== COMPILED SASS (sm_100) =====

	.target	sm_100

	.elftype	@"ET_EXEC"


//--------------------- .note.nv.tkinfo           --------------------------
	.section	.note.nv.tkinfo,"",@"SHT_NOTE"
	.sectionflags	@"SHF_NOTE_NV_TKINFO"
	.tkinfo
        /*0018*/ 	.word	0x00000002
        /*0030*/ 	.string	""
        /*0030*/ 	.string	"ptxas"
        /*0030*/ 	.string	"Cuda compilation tools, release 13.0, V13.0.88"
        /*0030*/ 	.string	"Build cuda_13.0.r13.0/compiler.36424714_0"
        /*0030*/ 	.string	"-arch sm_100 -m 64 "



//--------------------- .note.nv.cuinfo           --------------------------
	.section	.note.nv.cuinfo,"",@"SHT_NOTE"
	.sectionflags	@"SHF_NOTE_NV_CUINFO"
        /*0018*/ 	.short	0x0002
        /*001a*/ 	.short	0x0064
        /*001c*/ 	.short	0x0082
	.zero		2


//--------------------- .nv.info                  --------------------------
	.section	.nv.info,"",@"SHT_CUDA_INFO"
	.align	4


	//----- nvinfo : EIATTR_REGCOUNT
	.align		4
        /*0000*/ 	.byte	0x04, 0x2f
        /*0002*/ 	.short	(.L_1 - .L_0)
	.align		4
.L_0:
        /*0004*/ 	.word	index@(_Z3atbPKdS0_Pdiii)
        /*0008*/ 	.word	0x0000001d


	//----- nvinfo : EIATTR_FRAME_SIZE
	.align		4
.L_1:
        /*000c*/ 	.byte	0x04, 0x11
        /*000e*/ 	.short	(.L_3 - .L_2)
	.align		4
.L_2:
        /*0010*/ 	.word	index@(_Z3atbPKdS0_Pdiii)
        /*0014*/ 	.word	0x00000000


	//----- nvinfo : EIATTR_MIN_STACK_SIZE
	.align		4
.L_3:
        /*0018*/ 	.byte	0x04, 0x12
        /*001a*/ 	.short	(.L_5 - .L_4)
	.align		4
.L_4:
        /*001c*/ 	.word	index@(_Z3atbPKdS0_Pdiii)
        /*0020*/ 	.word	0x00000000
.L_5:


//--------------------- .nv.compat                --------------------------
	.section	.nv.compat,"",@"SHT_CUDA_COMPAT_INFO"
	.align	4
        /*0000*/ 	.byte	0x02, 0x09, 0x00, 0x00, 0x02, 0x02, 0x01, 0x00, 0x02, 0x05, 0x05, 0x00, 0x03, 0x07, 0x01, 0x01
        /*0010*/ 	.byte	0x02, 0x03, 0x00, 0x00, 0x02, 0x06, 0x01, 0x00, 0x04, 0x0b, 0x08, 0x00, 0x01, 0x00, 0x00, 0x00
        /*0020*/ 	.byte	0x00, 0x00, 0x00, 0x00


//--------------------- .nv.info._Z3atbPKdS0_Pdiii --------------------------
	.section	.nv.info._Z3atbPKdS0_Pdiii,"",@"SHT_CUDA_INFO"
	.sectionflags	@""
	.align	4


	//----- nvinfo : EIATTR_CUDA_API_VERSION
	.align		4
        /*0000*/ 	.byte	0x04, 0x37
        /*0002*/ 	.short	(.L_7 - .L_6)
.L_6:
        /*0004*/ 	.word	0x00000082


	//----- nvinfo : EIATTR_KPARAM_INFO
	.align		4
.L_7:
        /*0008*/ 	.byte	0x04, 0x17
        /*000a*/ 	.short	(.L_9 - .L_8)
.L_8:
        /*000c*/ 	.word	0x00000000
        /*0010*/ 	.short	0x0005
        /*0012*/ 	.short	0x0020
        /*0014*/ 	.byte	0x00, 0xf0, 0x11, 0x00


	//----- nvinfo : EIATTR_KPARAM_INFO
	.align		4
.L_9:
        /*0018*/ 	.byte	0x04, 0x17
        /*001a*/ 	.short	(.L_11 - .L_10)
.L_10:
        /*001c*/ 	.word	0x00000000
        /*0020*/ 	.short	0x0004
        /*0022*/ 	.short	0x001c
        /*0024*/ 	.byte	0x00, 0xf0, 0x11, 0x00


	//----- nvinfo : EIATTR_KPARAM_INFO
	.align		4
.L_11:
        /*0028*/ 	.byte	0x04, 0x17
        /*002a*/ 	.short	(.L_13 - .L_12)
.L_12:
        /*002c*/ 	.word	0x00000000
        /*0030*/ 	.short	0x0003
        /*0032*/ 	.short	0x0018
        /*0034*/ 	.byte	0x00, 0xf0, 0x11, 0x00


	//----- nvinfo : EIATTR_KPARAM_INFO
	.align		4
.L_13:
        /*0038*/ 	.byte	0x04, 0x17
        /*003a*/ 	.short	(.L_15 - .L_14)
.L_14:
        /*003c*/ 	.word	0x00000000
        /*0040*/ 	.short	0x0002
        /*0042*/ 	.short	0x0010
        /*0044*/ 	.byte	0x00, 0xf5, 0x21, 0x00


	//----- nvinfo : EIATTR_KPARAM_INFO
	.align		4
.L_15:
        /*0048*/ 	.byte	0x04, 0x17
        /*004a*/ 	.short	(.L_17 - .L_16)
.L_16:
        /*004c*/ 	.word	0x00000000
        /*0050*/ 	.short	0x0001
        /*0052*/ 	.short	0x0008
        /*0054*/ 	.byte	0x00, 0xf5, 0x21, 0x00


	//----- nvinfo : EIATTR_KPARAM_INFO
	.align		4
.L_17:
        /*0058*/ 	.byte	0x04, 0x17
        /*005a*/ 	.short	(.L_19 - .L_18)
.L_18:
        /*005c*/ 	.word	0x00000000
        /*0060*/ 	.short	0x0000
        /*0062*/ 	.short	0x0000
        /*0064*/ 	.byte	0x00, 0xf5, 0x21, 0x00


	//----- nvinfo : EIATTR_SPARSE_MMA_MASK
	.align		4
.L_19:
        /*0068*/ 	.byte	0x03, 0x50
        /*006a*/ 	.short	0x0000


	//----- nvinfo : EIATTR_MAXREG_COUNT
	.align		4
        /*006c*/ 	.byte	0x03, 0x1b
        /*006e*/ 	.short	0x00ff


	//----- nvinfo : EIATTR_NUM_BARRIERS
	.align		4
        /*0070*/ 	.byte	0x02, 0x4c
        /*0072*/ 	.byte	0x01
	.zero		1


	//----- nvinfo : EIATTR_MERCURY_ISA_VERSION
	.align		4
        /*0074*/ 	.byte	0x03, 0x5f
        /*0076*/ 	.short	0x0101


	//----- nvinfo : EIATTR_VRC_CTA_INIT_COUNT
	.align		4
        /*0078*/ 	.byte	0x02, 0x4a
	.zero		1
	.zero		1


	//----- nvinfo : EIATTR_EXIT_INSTR_OFFSETS
	.align		4
        /*007c*/ 	.byte	0x04, 0x1c
        /*007e*/ 	.short	(.L_21 - .L_20)


	//   ....[0]....
.L_20:
        /*0080*/ 	.word	0x00000970


	//   ....[1]....
        /*0084*/ 	.word	0x000009b0


	//----- nvinfo : EIATTR_CRS_STACK_SIZE
	.align		4
.L_21:
        /*0088*/ 	.byte	0x04, 0x1e
        /*008a*/ 	.short	(.L_23 - .L_22)
.L_22:
        /*008c*/ 	.word	0x00000000


	//----- nvinfo : EIATTR_CBANK_PARAM_SIZE
	.align		4
.L_23:
        /*0090*/ 	.byte	0x03, 0x19
        /*0092*/ 	.short	0x0024


	//----- nvinfo : EIATTR_PARAM_CBANK
	.align		4
        /*0094*/ 	.byte	0x04, 0x0a
        /*0096*/ 	.short	(.L_25 - .L_24)
	.align		4
.L_24:
        /*0098*/ 	.word	index@(.nv.constant0._Z3atbPKdS0_Pdiii)
        /*009c*/ 	.short	0x0380
        /*009e*/ 	.short	0x0024


	//----- nvinfo : EIATTR_SW_WAR
	.align		4
.L_25:
        /*00a0*/ 	.byte	0x04, 0x36
        /*00a2*/ 	.short	(.L_27 - .L_26)
.L_26:
        /*00a4*/ 	.word	0x00000008
.L_27:


//--------------------- .nv.callgraph             --------------------------
	.section	.nv.callgraph,"",@"SHT_CUDA_CALLGRAPH"
	.align	4
	.sectionentsize	8
	.align		4
        /*0000*/ 	.word	0x00000000
	.align		4
        /*0004*/ 	.word	0xffffffff
	.align		4
        /*0008*/ 	.word	0x00000000
	.align		4
        /*000c*/ 	.word	0xfffffffe
	.align		4
        /*0010*/ 	.word	0x00000000
	.align		4
        /*0014*/ 	.word	0xfffffffd
	.align		4
        /*0018*/ 	.word	0x00000000
	.align		4
        /*001c*/ 	.word	0xfffffffc


//--------------------- .text._Z3atbPKdS0_Pdiii   --------------------------
	.section	.text._Z3atbPKdS0_Pdiii,"ax",@progbits
	.align	128
        .global         _Z3atbPKdS0_Pdiii
        .type           _Z3atbPKdS0_Pdiii,@function
        .size           _Z3atbPKdS0_Pdiii,(.L_x_9 - _Z3atbPKdS0_Pdiii)
        .other          _Z3atbPKdS0_Pdiii,@"STO_CUDA_ENTRY STV_DEFAULT"
_Z3atbPKdS0_Pdiii:
.text._Z3atbPKdS0_Pdiii:
[----:B------:R-:W-:Y:S01]  /*0000*/  LDC R1, c[0x0][0x37c] ;  /* 0x0000df00ff017b82 */ /* 0x000fe20000000800 */
[----:B------:R-:W0:Y:S07]  /*0010*/  S2R R3, SR_TID.X ;  /* 0x0000000000037919 */ /* 0x000e2e0000002100 */
[----:B------:R-:W1:Y:S01]  /*0020*/  LDC R0, c[0x0][0x364] ;  /* 0x0000d900ff007b82 */ /* 0x000e620000000800 */
[----:B------:R-:W2:Y:S01]  /*0030*/  LDCU UR7, c[0x0][0x3a0] ;  /* 0x00007400ff0777ac */ /* 0x000ea20008000800 */
[----:B------:R-:W-:Y:S01]  /*0040*/  CS2R R18, SRZ ;  /* 0x0000000000127805 */ /* 0x000fe2000001ff00 */
[----:B------:R-:W3:Y:S01]  /*0050*/  S2R R23, SR_TID.Y ;  /* 0x0000000000177919 */ /* 0x000ee20000002200 */
[----:B------:R-:W4:Y:S04]  /*0060*/  LDCU.64 UR14, c[0x0][0x398] ;  /* 0x00007300ff0e77ac */ /* 0x000f280008000a00 */
[----:B------:R-:W-:Y:S01]  /*0070*/  S2UR UR12, SR_CTAID.X ;  /* 0x00000000000c79c3 */ /* 0x000fe20000002500 */
[----:B------:R-:W0:Y:S07]  /*0080*/  LDCU.64 UR10, c[0x0][0x358] ;  /* 0x00006b00ff0a77ac */ /* 0x000e2e0008000a00 */
[----:B------:R-:W1:Y:S01]  /*0090*/  S2UR UR4, SR_CTAID.Y ;  /* 0x00000000000479c3 */ /* 0x000e620000002600 */
[----:B--2---:R-:W-:-:S02]  /*00a0*/  UISETP.GE.AND UP0, UPT, UR7, 0x1, UPT ;  /* 0x000000010700788c */ /* 0x004fc4000bf06270 */
[----:B----4-:R-:W-:-:S05]  /*00b0*/  UIMAD UR8, UR15, UR14, URZ ;  /* 0x0000000e0f0872a4 */ /* 0x010fca000f8e02ff */
[----:B------:R-:W0:Y:S01]  /*00c0*/  LDC R2, c[0x0][0x360] ;  /* 0x0000d800ff027b82 */ /* 0x000e220000000800 */
[----:B-1----:R-:W-:Y:S02]  /*00d0*/  IMAD R5, R0, UR4, RZ ;  /* 0x0000000400057c24 */ /* 0x002fe4000f8e02ff */
[----:B0-----:R-:W-:-:S04]  /*00e0*/  IMAD R2, R2, UR12, R3 ;  /* 0x0000000c02027c24 */ /* 0x001fc8000f8e0203 */
[----:B------:R-:W-:-:S04]  /*00f0*/  IMAD R4, R5, UR15, R2 ;  /* 0x0000000f05047c24 */ /* 0x000fc8000f8e0202 */
[----:B---3--:R-:W-:Y:S01]  /*0100*/  IMAD R4, R23, UR15, R4 ;  /* 0x0000000f17047c24 */ /* 0x008fe2000f8e0204 */
[----:B------:R-:W-:Y:S06]  /*0110*/  BRA.U !UP0, `(.L_x_0) ;  /* 0x00000009080c7547 */ /* 0x000fec000b800000 */
[----:B------:R-:W0:Y:S01]  /*0120*/  S2UR UR6, SR_CgaCtaId ;  /* 0x00000000000679c3 */ /* 0x000e220000008800 */
[----:B------:R-:W-:Y:S01]  /*0130*/  UMOV UR4, 0x400 ;  /* 0x0000040000047882 */ /* 0x000fe20000000000 */
[----:B------:R-:W-:Y:S01]  /*0140*/  IMAD R6, R0, UR12, R3 ;  /* 0x0000000c00067c24 */ /* 0x000fe2000f8e0203 */
[----:B------:R-:W-:Y:S01]  /*0150*/  UIADD3 UR5, UPT, UPT, UR4, 0x2000, URZ ;  /* 0x0000200004057890 */ /* 0x000fe2000fffe0ff */
[----:B------:R-:W-:Y:S01]  /*0160*/  IMAD.IADD R5, R5, 0x1, R23 ;  /* 0x0000000105057824 */ /* 0x000fe200078e0217 */
[----:B------:R-:W-:Y:S01]  /*0170*/  ISETP.GE.AND P0, PT, R4, UR8, PT ;  /* 0x0000000804007c0c */ /* 0x000fe2000bf06270 */
[----:B------:R-:W-:Y:S01]  /*0180*/  IMAD R7, R23, UR15, R6 ;  /* 0x0000000f17077c24 */ /* 0x000fe2000f8e0206 */
[----:B------:R-:W-:Y:S01]  /*0190*/  CS2R R18, SRZ ;  /* 0x0000000000127805 */ /* 0x000fe2000001ff00 */
[----:B------:R-:W-:Y:S01]  /*01a0*/  IMAD R9, R3, UR14, R5 ;  /* 0x0000000e03097c24 */ /* 0x000fe2000f8e0205 */
[----:B------:R-:W-:Y:S01]  /*01b0*/  ISETP.LT.U32.AND P0, PT, R2, UR15, !P0 ;  /* 0x0000000f02007c0c */ /* 0x000fe2000c701070 */
[----:B------:R-:W-:Y:S01]  /*01c0*/  IMAD.MOV.U32 R21, RZ, RZ, RZ ;  /* 0x000000ffff157224 */ /* 0x000fe200078e00ff */
[----:B------:R-:W-:-:S02]  /*01d0*/  UIMAD UR9, UR15, UR7, URZ ;  /* 0x000000070f0972a4 */ /* 0x000fc4000f8e02ff */
[----:B0-----:R-:W-:Y:S02]  /*01e0*/  ULEA UR4, UR6, UR4, 0x18 ;  /* 0x0000000406047291 */ /* 0x001fe4000f8ec0ff */
[----:B------:R-:W-:Y:S02]  /*01f0*/  ULEA UR5, UR6, UR5, 0x18 ;  /* 0x0000000506057291 */ /* 0x000fe4000f8ec0ff */
[----:B------:R-:W-:Y:S02]  /*0200*/  UIMAD UR6, UR14, UR7, URZ ;  /* 0x000000070e0672a4 */ /* 0x000fe4000f8e02ff */
[----:B------:R-:W-:Y:S02]  /*0210*/  LEA R8, R23, UR4, 0x3 ;  /* 0x0000000417087c11 */ /* 0x000fe4000f8e18ff */
[----:B------:R-:W-:-:S03]  /*0220*/  LEA R20, R3, UR5, 0x3 ;  /* 0x0000000503147c11 */ /* 0x000fc6000f8e18ff */
[----:B------:R-:W-:Y:S01]  /*0230*/  IMAD R22, R3, 0x100, R8 ;  /* 0x0000010003167824 */ /* 0x000fe200078e0208 */
[----:B------:R-:W-:-:S07]  /*0240*/  LEA R23, R23, R20, 0x8 ;  /* 0x0000001417177211 */ /* 0x000fce00078e40ff */
.L_x_7:
[----:B0-----:R-:W0:Y:S01]  /*0250*/  LDCU UR4, c[0x0][0x398] ;  /* 0x00007300ff0477ac */ /* 0x001e220008000800 */
[----:B------:R-:W-:Y:S02]  /*0260*/  ISETP.GE.AND P2, PT, R9, UR6, PT ;  /* 0x0000000609007c0c */ /* 0x000fe4000bf46270 */
[----:B------:R-:W-:Y:S02]  /*0270*/  CS2R R16, SRZ ;  /* 0x0000000000107805 */ /* 0x000fe4000001ff00 */
[----:B------:R-:W-:Y:S01]  /*0280*/  ISETP.GE.AND P1, PT, R7, UR9, PT ;  /* 0x0000000907007c0c */ /* 0x000fe2000bf26270 */
[----:B------:R-:W1:Y:S01]  /*0290*/  LDCU UR15, c[0x0][0x39c] ;  /* 0x00007380ff0f77ac */ /* 0x000e620008000800 */
[----:B------:R-:W-:Y:S02]  /*02a0*/  CS2R R14, SRZ ;  /* 0x00000000000e7805 */ /* 0x000fe4000001ff00 */
[----:B0-----:R-:W-:Y:S02]  /*02b0*/  ISETP.GE.OR P2, PT, R5, UR4, P2 ;  /* 0x0000000405007c0c */ /* 0x001fe40009746670 */
[----:B-1----:R-:W-:-:S11]  /*02c0*/  ISETP.GE.OR P1, PT, R6, UR15, P1 ;  /* 0x0000000f06007c0c */ /* 0x002fd60008f26670 */
[----:B------:R-:W0:Y:S08]  /*02d0*/  @!P2 LDC.64 R12, c[0x0][0x380] ;  /* 0x0000e000ff0cab82 */ /* 0x000e300000000a00 */
[----:B------:R-:W1:Y:S01]  /*02e0*/  @!P1 LDC.64 R10, c[0x0][0x388] ;  /* 0x0000e200ff0a9b82 */ /* 0x000e620000000a00 */
[----:B0-----:R-:W-:-:S05]  /*02f0*/  @!P2 IMAD.WIDE R12, R9, 0x8, R12 ;  /* 0x00000008090ca825 */ /* 0x001fca00078e020c */
[----:B------:R-:W2:Y:S01]  /*0300*/  @!P2 LDG.E.64 R16, desc[UR10][R12.64] ;  /* 0x0000000a0c10a981 */ /* 0x000ea2000c1e1b00 */
[----:B-1----:R-:W-:-:S05]  /*0310*/  @!P1 IMAD.WIDE R10, R7, 0x8, R10 ;  /* 0x00000008070a9825 */ /* 0x002fca00078e020a */
[----:B------:R-:W3:Y:S01]  /*0320*/  @!P1 LDG.E.64 R14, desc[UR10][R10.64] ;  /* 0x0000000a0a0e9981 */ /* 0x000ee2000c1e1b00 */
[----:B------:R-:W-:-:S05]  /*0330*/  IMAD.IADD R26, R0, 0x1, R21 ;  /* 0x00000001001a7824 */ /* 0x000fca00078e0215 */
[----:B------:R-:W-:Y:S01]  /*0340*/  ISETP.GE.U32.OR P1, PT, R21, R26, !P0 ;  /* 0x0000001a1500720c */ /* 0x000fe20004726470 */
[----:B------:R-:W-:Y:S01]  /*0350*/  BSSY.RECONVERGENT B0, `(.L_x_1) ;  /* 0x0000059000007945 */ /* 0x000fe20003800200 */
[----:B------:R-:W-:Y:S02]  /*0360*/  IMAD.MOV.U32 R24, RZ, RZ, R21 ;  /* 0x000000ffff187224 */ /* 0x000fe400078e0015 */
[----:B------:R-:W-:Y:S01]  /*0370*/  IMAD.MOV.U32 R21, RZ, RZ, R26 ;  /* 0x000000ffff157224 */ /* 0x000fe200078e001a */
[----:B--2---:R0:W-:Y:S04]  /*0380*/  STS.64 [R22], R16 ;  /* 0x0000001016007388 */ /* 0x0041e80000000a00 */
[----:B---3--:R0:W-:Y:S01]  /*0390*/  STS.64 [R23], R14 ;  /* 0x0000000e17007388 */ /* 0x0081e20000000a00 */
[----:B------:R-:W-:Y:S06]  /*03a0*/  BAR.SYNC.DEFER_BLOCKING 0x0 ;  /* 0x0000000000007b1d */ /* 0x000fec0000010000 */
[----:B------:R-:W-:Y:S05]  /*03b0*/  @P1 BRA `(.L_x_2) ;  /* 0x0000000400481947 */ /* 0x000fea0003800000 */
[----:B------:R-:W-:Y:S02]  /*03c0*/  ISETP.GE.U32.AND P1, PT, R0, 0x8, PT ;  /* 0x000000080000780c */ /* 0x000fe40003f26070 */
[----:B------:R-:W-:-:S11]  /*03d0*/  MOV R3, R24 ;  /* 0x0000001800037202 */ /* 0x000fd60000000f00 */
[----:B------:R-:W-:Y:S05]  /*03e0*/  @!P1 BRA `(.L_x_3) ;  /* 0x00000000008c9947 */ /* 0x000fea0003800000 */
[----:B0-----:R-:W-:Y:S01]  /*03f0*/  LOP3.LUT R15, R0, 0xfffffff8, RZ, 0xc0, !PT ;  /* 0xfffffff8000f7812 */ /* 0x001fe200078ec0ff */
[----:B------:R-:W-:Y:S02]  /*0400*/  VIADD R16, R20, 0x400 ;  /* 0x0000040014107836 */ /* 0x000fe40000000000 */
[----:B------:R-:W-:Y:S01]  /*0410*/  VIADD R14, R8, 0x400 ;  /* 0x00000400080e7836 */ /* 0x000fe20000000000 */
[----:B------:R-:W-:Y:S01]  /*0420*/  IADD3 R15, PT, PT, -R15, RZ, RZ ;  /* 0x000000ff0f0f7210 */ /* 0x000fe20007ffe1ff */
[----:B------:R-:W-:-:S07]  /*0430*/  IMAD.MOV.U32 R3, RZ, RZ, R24 ;  /* 0x000000ffff037224 */ /* 0x000fce00078e0018 */
.L_x_4:
[----:B------:R-:W-:Y:S01]  /*0440*/  LDS.64 R10, [R14+-0x400] ;  /* 0xfffc00000e0a7984 */ /* 0x000fe20000000a00 */
[----:B------:R-:W-:Y:S02]  /*0450*/  VIADD R15, R15, 0x8 ;  /* 0x000000080f0f7836 */ /* 0x000fe40000000000 */
[----:B------:R-:W-:Y:S01]  /*0460*/  VIADD R3, R3, 0x8 ;  /* 0x0000000803037836 */ /* 0x000fe20000000000 */
[----:B------:R-:W0:Y:S02]  /*0470*/  LDS.64 R12, [R16+-0x400] ;  /* 0xfffc0000100c7984 */ /* 0x000e240000000a00 */
[----:B------:R-:W-:Y:S01]  /*0480*/  ISETP.NE.AND P1, PT, R15, RZ, PT ;  /* 0x000000ff0f00720c */ /* 0x000fe20003f25270 */
[----:B0-----:R-:W-:Y:S01]  /*0490*/  DFMA R12, R10, R12, R18 ;  /* 0x0000000c0a0c722b */ /* 0x001fe20000000012 */
[----:B------:R-:W-:Y:S04]  /*04a0*/  LDS.64 R10, [R14+-0x300] ;  /* 0xfffd00000e0a7984 */ /* 0x000fe80000000a00 */
[----:B------:R-:W0:Y:S03]  /*04b0*/  LDS.64 R18, [R16+-0x300] ;  /* 0xfffd000010127984 */ /* 0x000e260000000a00 */
[----:B0-----:R-:W-:Y:S01]  /*04c0*/  DFMA R18, R10, R18, R12 ;  /* 0x000000120a12722b */ /* 0x001fe2000000000c */
[----:B------:R-:W-:Y:S04]  /*04d0*/  LDS.64 R10, [R14+-0x200] ;  /* 0xfffe00000e0a7984 */ /* 0x000fe80000000a00 */
[----:B------:R-:W0:Y:S03]  /*04e0*/  LDS.64 R12, [R16+-0x200] ;  /* 0xfffe0000100c7984 */ /* 0x000e260000000a00 */
[----:B0-----:R-:W-:Y:S01]  /*04f0*/  DFMA R12, R10, R12, R18 ;  /* 0x0000000c0a0c722b */ /* 0x001fe20000000012 */
[----:B------:R-:W-:Y:S04]  /*0500*/  LDS.64 R10, [R14+-0x100] ;  /* 0xffff00000e0a7984 */ /* 0x000fe80000000a00 */
[----:B------:R-:W0:Y:S03]  /*0510*/  LDS.64 R18, [R16+-0x100] ;  /* 0xffff000010127984 */ /* 0x000e260000000a00 */
[----:B0-----:R-:W-:Y:S01]  /*0520*/  DFMA R18, R10, R18, R12 ;  /* 0x000000120a12722b */ /* 0x001fe2000000000c */
[----:B------:R-:W-:Y:S04]  /*0530*/  LDS.64 R10, [R14] ;  /* 0x000000000e0a7984 */ /* 0x000fe80000000a00 */
[----:B------:R-:W0:Y:S03]  /*0540*/  LDS.64 R12, [R16] ;  /* 0x00000000100c7984 */ /* 0x000e260000000a00 */
[----:B0-----:R-:W-:Y:S01]  /*0550*/  DFMA R12, R10, R12, R18 ;  /* 0x0000000c0a0c722b */ /* 0x001fe20000000012 */
[----:B------:R-:W-:Y:S04]  /*0560*/  LDS.64 R10, [R14+0x100] ;  /* 0x000100000e0a7984 */ /* 0x000fe80000000a00 */
[----:B------:R-:W0:Y:S03]  /*0570*/  LDS.64 R18, [R16+0x100] ;  /* 0x0001000010127984 */ /* 0x000e260000000a00 */
[----:B0-----:R-:W-:Y:S01]  /*0580*/  DFMA R18, R10, R18, R12 ;  /* 0x000000120a12722b */ /* 0x001fe2000000000c */
[----:B------:R-:W-:Y:S04]  /*0590*/  LDS.64 R10, [R14+0x200] ;  /* 0x000200000e0a7984 */ /* 0x000fe80000000a00 */
[----:B------:R-:W0:Y:S03]  /*05a0*/  LDS.64 R12, [R16+0x200] ;  /* 0x00020000100c7984 */ /* 0x000e260000000a00 */
[----:B0-----:R-:W-:Y:S01]  /*05b0*/  DFMA R12, R10, R12, R18 ;  /* 0x0000000c0a0c722b */ /* 0x001fe20000000012 */
[----:B------:R0:W-:Y:S04]  /*05c0*/  LDS.64 R10, [R14+0x300] ;  /* 0x000300000e0a7984 */ /* 0x0001e80000000a00 */
[----:B------:R1:W2:Y:S01]  /*05d0*/  LDS.64 R18, [R16+0x300] ;  /* 0x0003000010127984 */ /* 0x0002a20000000a00 */
[----:B0-----:R-:W-:Y:S01]  /*05e0*/  IADD3 R14, PT, PT, R14, 0x800, RZ ;  /* 0x000008000e0e7810 */ /* 0x001fe20007ffe0ff */
[----:B-1----:R-:W-:Y:S01]  /*05f0*/  VIADD R16, R16, 0x800 ;  /* 0x0000080010107836 */ /* 0x002fe20000000000 */
[----:B--2---:R-:W-:Y:S01]  /*0600*/  DFMA R18, R10, R18, R12 ;  /* 0x000000120a12722b */ /* 0x004fe2000000000c */
[----:B------:R-:W-:Y:S10]  /*0610*/  @P1 BRA `(.L_x_4) ;  /* 0xfffffffc00881947 */ /* 0x000ff4000383ffff */
.L_x_3:
[----:B------:R-:W-:-:S04]  /*0620*/  LOP3.LUT R10, R0, 0x7, RZ, 0xc0, !PT ;  /* 0x00000007000a7812 */ /* 0x000fc800078ec0ff */
[----:B------:R-:W-:-:S13]  /*0630*/  ISETP.NE.AND P1, PT, R10, RZ, PT ;  /* 0x000000ff0a00720c */ /* 0x000fda0003f25270 */
[----:B------:R-:W-:Y:S05]  /*0640*/  @!P1 BRA `(.L_x_2) ;  /* 0x0000000000a49947 */ /* 0x000fea0003800000 */
[----:B------:R-:W-:-:S05]  /*0650*/  VIADD R10, R10, 0xffffffff ;  /* 0xffffffff0a0a7836 */ /* 0x000fca0000000000 */
[----:B------:R-:W-:-:S13]  /*0660*/  ISETP.GE.U32.AND P1, PT, R10, 0x3, PT ;  /* 0x000000030a00780c */ /* 0x000fda0003f26070 */
[----:B------:R-:W-:Y:S05]  /*0670*/  @!P1 BRA `(.L_x_5) ;  /* 0x0000000000409947 */ /* 0x000fea0003800000 */
[C---:B------:R-:W-:Y:S02]  /*0680*/  IADD3 R25, PT, PT, R3.reuse, -R24, RZ ;  /* 0x8000001803197210 */ /* 0x040fe40007ffe0ff */
[----:B------:R-:W-:-:S03]  /*0690*/  IADD3 R3, PT, PT, R3, 0x4, RZ ;  /* 0x0000000403037810 */ /* 0x000fc60007ffe0ff */
[C---:B------:R-:W-:Y:S02]  /*06a0*/  IMAD R26, R25.reuse, 0x100, R8 ;  /* 0x00000100191a7824 */ /* 0x040fe400078e0208 */
[----:B------:R-:W-:-:S03]  /*06b0*/  IMAD R25, R25, 0x100, R20 ;  /* 0x0000010019197824 */ /* 0x000fc600078e0214 */
[----:B0-----:R-:W-:Y:S04]  /*06c0*/  LDS.64 R16, [R26] ;  /* 0x000000001a107984 */ /* 0x001fe80000000a00 */
[----:B------:R-:W0:Y:S04]  /*06d0*/  LDS.64 R14, [R25] ;  /* 0x00000000190e7984 */ /* 0x000e280000000a00 */
[----:B------:R-:W-:Y:S04]  /*06e0*/  LDS.64 R10, [R26+0x100] ;  /* 0x000100001a0a7984 */ /* 0x000fe80000000a00 */
[----:B------:R-:W1:Y:S01]  /*06f0*/  LDS.64 R12, [R25+0x100] ;  /* 0x00010000190c7984 */ /* 0x000e620000000a00 */
[----:B0-----:R-:W-:-:S03]  /*0700*/  DFMA R14, R16, R14, R18 ;  /* 0x0000000e100e722b */ /* 0x001fc60000000012 */
[----:B------:R-:W-:Y:S04]  /*0710*/  LDS.64 R16, [R26+0x200] ;  /* 0x000200001a107984 */ /* 0x000fe80000000a00 */
[----:B------:R-:W0:Y:S01]  /*0720*/  LDS.64 R18, [R25+0x200] ;  /* 0x0002000019127984 */ /* 0x000e220000000a00 */
[----:B-1----:R-:W-:-:S03]  /*0730*/  DFMA R10, R10, R12, R14 ;  /* 0x0000000c0a0a722b */ /* 0x002fc6000000000e */
[----:B------:R-:W-:Y:S04]  /*0740*/  LDS.64 R12, [R26+0x300] ;  /* 0x000300001a0c7984 */ /* 0x000fe80000000a00 */
[----:B------:R-:W1:Y:S01]  /*0750*/  LDS.64 R14, [R25+0x300] ;  /* 0x00030000190e7984 */ /* 0x000e620000000a00 */
[----:B0-----:R-:W-:-:S08]  /*0760*/  DFMA R18, R16, R18, R10 ;  /* 0x000000121012722b */ /* 0x001fd0000000000a */
[----:B-1----:R-:W-:-:S11]  /*0770*/  DFMA R18, R12, R14, R18 ;  /* 0x0000000e0c12722b */ /* 0x002fd60000000012 */
.L_x_5:
[----:B------:R-:W-:-:S13]  /*0780*/  LOP3.LUT P1, R10, R0, 0x3, RZ, 0xc0, !PT ;  /* 0x00000003000a7812 */ /* 0x000fda000782c0ff */
[----:B------:R-:W-:Y:S05]  /*0790*/  @!P1 BRA `(.L_x_2) ;  /* 0x0000000000509947 */ /* 0x000fea0003800000 */
[----:B------:R-:W-:Y:S02]  /*07a0*/  ISETP.NE.AND P1, PT, R10, 0x1, PT ;  /* 0x000000010a00780c */ /* 0x000fe40003f25270 */
[----:B------:R-:W-:-:S04]  /*07b0*/  LOP3.LUT R11, R0, 0x1, RZ, 0xc0, !PT ;  /* 0x00000001000b7812 */ /* 0x000fc800078ec0ff */
[----:B------:R-:W-:-:S07]  /*07c0*/  ISETP.NE.U32.AND P2, PT, R11, 0x1, PT ;  /* 0x000000010b00780c */ /* 0x000fce0003f45070 */
[----:B------:R-:W-:Y:S06]  /*07d0*/  @!P1 BRA `(.L_x_6) ;  /* 0x0000000000289947 */ /* 0x000fec0003800000 */
[C---:B------:R-:W-:Y:S02]  /*07e0*/  IMAD.IADD R11, R3.reuse, 0x1, -R24 ;  /* 0x00000001030b7824 */ /* 0x040fe400078e0a18 */
[----:B------:R-:W-:Y:S02]  /*07f0*/  VIADD R3, R3, 0x2 ;  /* 0x0000000203037836 */ /* 0x000fe40000000000 */
[C---:B------:R-:W-:Y:S01]  /*0800*/  IMAD R25, R11.reuse, 0x100, R8 ;  /* 0x000001000b197824 */ /* 0x040fe200078e0208 */
[----:B------:R-:W-:-:S04]  /*0810*/  LEA R26, R11, R20, 0x8 ;  /* 0x000000140b1a7211 */ /* 0x000fc800078e40ff */
[----:B0-----:R-:W-:Y:S04]  /*0820*/  LDS.64 R16, [R25] ;  /* 0x0000000019107984 */ /* 0x001fe80000000a00 */
[----:B------:R-:W0:Y:S04]  /*0830*/  LDS.64 R14, [R26] ;  /* 0x000000001a0e7984 */ /* 0x000e280000000a00 */
[----:B------:R-:W-:Y:S04]  /*0840*/  LDS.64 R12, [R25+0x100] ;  /* 0x00010000190c7984 */ /* 0x000fe80000000a00 */
[----:B------:R-:W1:Y:S01]  /*0850*/  LDS.64 R10, [R26+0x100] ;  /* 0x000100001a0a7984 */ /* 0x000e620000000a00 */
[----:B0-----:R-:W-:-:S08]  /*0860*/  DFMA R14, R16, R14, R18 ;  /* 0x0000000e100e722b */ /* 0x001fd00000000012 */
[----:B-1----:R-:W-:-:S11]  /*0870*/  DFMA R18, R12, R10, R14 ;  /* 0x0000000a0c12722b */ /* 0x002fd6000000000e */
.L_x_6:
[----:B------:R-:W-:-:S04]  /*0880*/  @!P2 IMAD.IADD R3, R3, 0x1, -R24 ;  /* 0x000000010303a824 */ /* 0x000fc800078e0a18 */
[C---:B------:R-:W-:Y:S01]  /*0890*/  @!P2 IMAD R10, R3.reuse, 0x100, R20 ;  /* 0x00000100030aa824 */ /* 0x040fe200078e0214 */
[----:B------:R-:W-:-:S05]  /*08a0*/  @!P2 LEA R12, R3, R8, 0x8 ;  /* 0x00000008030ca211 */ /* 0x000fca00078e40ff */
[----:B------:R-:W-:Y:S04]  /*08b0*/  @!P2 LDS.64 R10, [R10] ;  /* 0x000000000a0aa984 */ /* 0x000fe80000000a00 */
[----:B------:R-:W1:Y:S02]  /*08c0*/  @!P2 LDS.64 R12, [R12] ;  /* 0x000000000c0ca984 */ /* 0x000e640000000a00 */
[----:B-1----:R-:W-:-:S11]  /*08d0*/  @!P2 DFMA R18, R12, R10, R18 ;  /* 0x0000000a0c12a22b */ /* 0x002fd60000000012 */
.L_x_2:
[----:B------:R-:W-:Y:S05]  /*08e0*/  BSYNC.RECONVERGENT B0 ;  /* 0x0000000000007941 */ /* 0x000fea0003800200 */
.L_x_1:
[----:B------:R-:W1:Y:S01]  /*08f0*/  LDCU UR5, c[0x0][0x3a0] ;  /* 0x00007400ff0577ac */ /* 0x000e620008000800 */
[C---:B------:R-:W-:Y:S02]  /*0900*/  IMAD R9, R0.reuse, UR4, R9 ;  /* 0x0000000400097c24 */ /* 0x040fe4000f8e0209 */
[----:B------:R-:W-:Y:S01]  /*0910*/  IMAD R7, R0, UR15, R7 ;  /* 0x0000000f00077c24 */ /* 0x000fe2000f8e0207 */
[----:B------:R-:W-:Y:S01]  /*0920*/  BAR.SYNC.DEFER_BLOCKING 0x0 ;  /* 0x0000000000007b1d */ /* 0x000fe20000010000 */
[----:B-1----:R-:W-:-:S13]  /*0930*/  ISETP.GE.AND P1, PT, R21, UR5, PT ;  /* 0x0000000515007c0c */ /* 0x002fda000bf26270 */
[----:B------:R-:W-:Y:S05]  /*0940*/  @!P1 BRA `(.L_x_7) ;  /* 0xfffffff800409947 */ /* 0x000fea000383ffff */
.L_x_0:
[----:B------:R-:W-:-:S04]  /*0950*/  ISETP.GE.AND P0, PT, R4, UR8, PT ;  /* 0x0000000804007c0c */ /* 0x000fc8000bf06270 */
[----:B------:R-:W-:-:S13]  /*0960*/  ISETP.GE.U32.OR P0, PT, R2, UR15, P0 ;  /* 0x0000000f02007c0c */ /* 0x000fda0008706470 */
[----:B------:R-:W-:Y:S05]  /*0970*/  @P0 EXIT ;  /* 0x000000000000094d */ /* 0x000fea0003800000 */
[----:B------:R-:W1:Y:S02]  /*0980*/  LDC.64 R2, c[0x0][0x390] ;  /* 0x0000e400ff027b82 */ /* 0x000e640000000a00 */
[----:B-1----:R-:W-:-:S05]  /*0990*/  IMAD.WIDE R4, R4, 0x8, R2 ;  /* 0x0000000804047825 */ /* 0x002fca00078e0202 */
[----:B------:R-:W-:Y:S01]  /*09a0*/  STG.E.64 desc[UR10][R4.64], R18 ;  /* 0x0000001204007986 */ /* 0x000fe2000c101b0a */
[----:B------:R-:W-:Y:S05]  /*09b0*/  EXIT ;  /* 0x000000000000794d */ /* 0x000fea0003800000 */
.L_x_8:
[----:B------:R-:W-:-:S00]  /*09c0*/  BRA `(.L_x_8) ;  /* 0xfffffffc00fc7947 */ /* 0x000fc0000383ffff */
[----:B------:R-:W-:-:S00]  /*09d0*/  NOP ;  /* 0x0000000000007918 */ /* 0x000fc00000000000 */
        /* <DEDUP_REMOVED lines=10> */
.L_x_9:


//--------------------- .nv.shared._Z3atbPKdS0_Pdiii --------------------------
	.section	.nv.shared._Z3atbPKdS0_Pdiii,"aw",@nobits
	.sectionflags	@""
	.align	8
.nv.shared._Z3atbPKdS0_Pdiii:
	.zero		17408


//--------------------- .nv.shared.reserved.0     --------------------------
	.section	.nv.shared.reserved.0,"aw",@nobits
	.weak		__nv_reservedSMEM_offset_0_alias
	.size		__nv_reservedSMEM_offset_0_alias, 0, 64
	.other		__nv_reservedSMEM_offset_0_alias,@"STO_CUDA_RESERVED_SHARED STV_DEFAULT"
__nv_reservedSMEM_offset_0_alias:
	.zero		0
	.zero		64


//--------------------- .nv.constant0._Z3atbPKdS0_Pdiii --------------------------
	.section	.nv.constant0._Z3atbPKdS0_Pdiii,"a",@progbits
	.sectionflags	@""
	.align	4
.nv.constant0._Z3atbPKdS0_Pdiii:
	.zero		932


//--------------------- SYMBOLS --------------------------

	.type		.nv.reservedSmem.offset0,@object
	.size		.nv.reservedSmem.offset0,0x4
	.type		.nv.reservedSmem.cap,@object
	.size		.nv.reservedSmem.cap,0x4
